//
// Generated by NVIDIA NVVM Compiler
//
// Compiler Build ID: CL-36424714
// Cuda compilation tools, release 13.0, V13.0.88
// Based on NVVM 20.0.0
//

.version 9.0
.target sm_100
.address_size 64

	// .globl	_Z17gpuMatrixMultiplyPfS_S_i

.visible .entry _Z17gpuMatrixMultiplyPfS_S_i(
	.param .u64 .ptr .align 1 _Z17gpuMatrixMultiplyPfS_S_i_param_0,
	.param .u64 .ptr .align 1 _Z17gpuMatrixMultiplyPfS_S_i_param_1,
	.param .u64 .ptr .align 1 _Z17gpuMatrixMultiplyPfS_S_i_param_2,
	.param .u32 _Z17gpuMatrixMultiplyPfS_S_i_param_3
)
{
	.reg .pred 	%p<10>;
	.reg .b32 	%r<40>;
	.reg .b32 	%f<67>;
	.reg .b64 	%rd<67>;

	ld.param.u64 	%rd14, [_Z17gpuMatrixMultiplyPfS_S_i_param_0];
	ld.param.u64 	%rd15, [_Z17gpuMatrixMultiplyPfS_S_i_param_1];
	ld.param.u32 	%r18, [_Z17gpuMatrixMultiplyPfS_S_i_param_3];
	cvta.to.global.u64 	%rd1, %rd15;
	cvta.to.global.u64 	%rd2, %rd14;
	mov.u32 	%r19, %ctaid.y;
	mov.u32 	%r20, %ntid.y;
	mov.u32 	%r21, %tid.y;
	mad.lo.s32 	%r1, %r19, %r20, %r21;
	mov.u32 	%r22, %ctaid.x;
	mov.u32 	%r23, %ntid.x;
	mov.u32 	%r24, %tid.x;
	mad.lo.s32 	%r2, %r22, %r23, %r24;
	max.s32 	%r25, %r1, %r2;
	setp.ge.s32 	%p1, %r25, %r18;
	@%p1 bra 	$L__BB0_13;
	mul.lo.s32 	%r3, %r18, %r1;
	and.b32  	%r4, %r18, 7;
	setp.lt.u32 	%p2, %r18, 8;
	mov.f32 	%f66, 0f00000000;
	mov.b32 	%r38, 0;
	@%p2 bra 	$L__BB0_4;
	and.b32  	%r38, %r18, 2147483640;
	neg.s32 	%r36, %r38;
	mul.wide.s32 	%rd16, %r18, 4;
	add.s64 	%rd3, %rd1, %rd16;
	shl.b32 	%r7, %r18, 3;
	mul.wide.s32 	%rd17, %r18, 8;
	add.s64 	%rd4, %rd1, %rd17;
	mul.wide.s32 	%rd18, %r18, 12;
	add.s64 	%rd5, %rd1, %rd18;
	mul.wide.s32 	%rd19, %r18, 16;
	add.s64 	%rd6, %rd1, %rd19;
	mul.wide.s32 	%rd20, %r18, 20;
	add.s64 	%rd7, %rd1, %rd20;
	mul.wide.s32 	%rd21, %r18, 24;
	add.s64 	%rd8, %rd1, %rd21;
	mul.wide.s32 	%rd22, %r18, 28;
	add.s64 	%rd9, %rd1, %rd22;
	mul.wide.u32 	%rd23, %r3, 4;
	add.s64 	%rd24, %rd23, %rd2;
	add.s64 	%rd66, %rd24, 16;
	mov.f32 	%f66, 0f00000000;
	mov.u32 	%r35, %r2;
$L__BB0_3:
	.pragma "nounroll";
	mul.wide.s32 	%rd25, %r35, 4;
	add.s64 	%rd26, %rd3, %rd25;
	add.s64 	%rd27, %rd4, %rd25;
	add.s64 	%rd28, %rd5, %rd25;
	add.s64 	%rd29, %rd6, %rd25;
	add.s64 	%rd30, %rd7, %rd25;
	add.s64 	%rd31, %rd8, %rd25;
	add.s64 	%rd32, %rd9, %rd25;
	add.s64 	%rd33, %rd1, %rd25;
	ld.global.f32 	%f16, [%rd66+-16];
	ld.global.f32 	%f17, [%rd33];
	fma.rn.f32 	%f18, %f16, %f17, %f66;
	ld.global.f32 	%f19, [%rd66+-12];
	ld.global.f32 	%f20, [%rd26];
	fma.rn.f32 	%f21, %f19, %f20, %f18;
	ld.global.f32 	%f22, [%rd66+-8];
	ld.global.f32 	%f23, [%rd27];
	fma.rn.f32 	%f24, %f22, %f23, %f21;
	ld.global.f32 	%f25, [%rd66+-4];
	ld.global.f32 	%f26, [%rd28];
	fma.rn.f32 	%f27, %f25, %f26, %f24;
	ld.global.f32 	%f28, [%rd66];
	ld.global.f32 	%f29, [%rd29];
	fma.rn.f32 	%f30, %f28, %f29, %f27;
	ld.global.f32 	%f31, [%rd66+4];
	ld.global.f32 	%f32, [%rd30];
	fma.rn.f32 	%f33, %f31, %f32, %f30;
	ld.global.f32 	%f34, [%rd66+8];
	ld.global.f32 	%f35, [%rd31];
	fma.rn.f32 	%f36, %f34, %f35, %f33;
	ld.global.f32 	%f37, [%rd66+12];
	ld.global.f32 	%f38, [%rd32];
	fma.rn.f32 	%f66, %f37, %f38, %f36;
	add.s32 	%r36, %r36, 8;
	add.s32 	%r35, %r35, %r7;
	add.s64 	%rd66, %rd66, 32;
	setp.ne.s32 	%p3, %r36, 0;
	@%p3 bra 	$L__BB0_3;
$L__BB0_4:
	setp.eq.s32 	%p4, %r4, 0;
	@%p4 bra 	$L__BB0_12;
	and.b32  	%r13, %r18, 3;
	setp.lt.u32 	%p5, %r4, 4;
	@%p5 bra 	$L__BB0_7;
	add.s32 	%r27, %r38, %r3;
	mul.wide.u32 	%rd34, %r27, 4;
	add.s64 	%rd35, %rd2, %rd34;
	ld.global.f32 	%f40, [%rd35];
	mad.lo.s32 	%r28, %r38, %r18, %r2;
	mul.wide.s32 	%rd36, %r28, 4;
	add.s64 	%rd37, %rd1, %rd36;
	ld.global.f32 	%f41, [%rd37];
	fma.rn.f32 	%f42, %f40, %f41, %f66;
	cvt.u64.u32 	%rd38, %r3;
	cvt.u64.u32 	%rd39, %r38;
	add.s64 	%rd40, %rd39, %rd38;
	shl.b64 	%rd41, %rd40, 2;
	add.s64 	%rd42, %rd2, %rd41;
	ld.global.f32 	%f43, [%rd42+4];
	mul.wide.s32 	%rd43, %r18, 4;
	add.s64 	%rd44, %rd37, %rd43;
	ld.global.f32 	%f44, [%rd44];
	fma.rn.f32 	%f45, %f43, %f44, %f42;
	ld.global.f32 	%f46, [%rd42+8];
	add.s64 	%rd45, %rd44, %rd43;
	ld.global.f32 	%f47, [%rd45];
	fma.rn.f32 	%f48, %f46, %f47, %f45;
	ld.global.f32 	%f49, [%rd42+12];
	add.s64 	%rd46, %rd45, %rd43;
	ld.global.f32 	%f50, [%rd46];
	fma.rn.f32 	%f66, %f49, %f50, %f48;
	add.s32 	%r38, %r38, 4;
$L__BB0_7:
	setp.eq.s32 	%p6, %r13, 0;
	@%p6 bra 	$L__BB0_12;
	setp.eq.s32 	%p7, %r13, 1;
	@%p7 bra 	$L__BB0_10;
	add.s32 	%r29, %r38, %r3;
	mul.wide.u32 	%rd47, %r29, 4;
	add.s64 	%rd48, %rd2, %rd47;
	ld.global.f32 	%f52, [%rd48];
	mad.lo.s32 	%r30, %r38, %r18, %r2;
	mul.wide.s32 	%rd49, %r30, 4;
	add.s64 	%rd50, %rd1, %rd49;
	ld.global.f32 	%f53, [%rd50];
	fma.rn.f32 	%f54, %f52, %f53, %f66;
	cvt.u64.u32 	%rd51, %r3;
	cvt.u64.u32 	%rd52, %r38;
	add.s64 	%rd53, %rd52, %rd51;
	shl.b64 	%rd54, %rd53, 2;
	add.s64 	%rd55, %rd2, %rd54;
	ld.global.f32 	%f55, [%rd55+4];
	mul.wide.s32 	%rd56, %r18, 4;
	add.s64 	%rd57, %rd50, %rd56;
	ld.global.f32 	%f56, [%rd57];
	fma.rn.f32 	%f66, %f55, %f56, %f54;
	add.s32 	%r38, %r38, 2;
$L__BB0_10:
	and.b32  	%r31, %r18, 1;
	setp.eq.b32 	%p8, %r31, 1;
	not.pred 	%p9, %p8;
	@%p9 bra 	$L__BB0_12;
	add.s32 	%r32, %r38, %r3;
	mul.wide.u32 	%rd58, %r32, 4;
	add.s64 	%rd59, %rd2, %rd58;
	ld.global.f32 	%f57, [%rd59];
	mad.lo.s32 	%r33, %r38, %r18, %r2;
	mul.wide.s32 	%rd60, %r33, 4;
	add.s64 	%rd61, %rd1, %rd60;
	ld.global.f32 	%f58, [%rd61];
	fma.rn.f32 	%f66, %f57, %f58, %f66;
$L__BB0_12:
	ld.param.u64 	%rd65, [_Z17gpuMatrixMultiplyPfS_S_i_param_2];
	add.s32 	%r34, %r3, %r2;
	cvta.to.global.u64 	%rd62, %rd65;
	mul.wide.s32 	%rd63, %r34, 4;
	add.s64 	%rd64, %rd62, %rd63;
	st.global.f32 	[%rd64], %f66;
$L__BB0_13:
	ret;

}


// ===== COMPILED SASS (sm_100) =====

	.target	sm_100

	.elftype	@"ET_EXEC"


//--------------------- .note.nv.tkinfo           --------------------------
	.section	.note.nv.tkinfo,"",@"SHT_NOTE"
	.sectionflags	@"SHF_NOTE_NV_TKINFO"
	.tkinfo
        /*0018*/ 	.word	0x00000002
        /*0030*/ 	.string	""
        /*0030*/ 	.string	"ptxas"
        /*0030*/ 	.string	"Cuda compilation tools, release 13.0, V13.0.88"
        /*0030*/ 	.string	"Build cuda_13.0.r13.0/compiler.36424714_0"
        /*0030*/ 	.string	"-arch sm_100 -m 64 "



//--------------------- .note.nv.cuinfo           --------------------------
	.section	.note.nv.cuinfo,"",@"SHT_NOTE"
	.sectionflags	@"SHF_NOTE_NV_CUINFO"
        /*0018*/ 	.short	0x0002
        /*001a*/ 	.short	0x0064
        /*001c*/ 	.short	0x0082
	.zero		2


//--------------------- .nv.info                  --------------------------
	.section	.nv.info,"",@"SHT_CUDA_INFO"
	.align	4


	//----- nvinfo : EIATTR_REGCOUNT
	.align		4
        /*0000*/ 	.byte	0x04, 0x2f
        /*0002*/ 	.short	(.L_1 - .L_0)
	.align		4
.L_0:
        /*0004*/ 	.word	index@(_Z17gpuMatrixMultiplyPfS_S_i)
        /*0008*/ 	.word	0x0000001e


	//----- nvinfo : EIATTR_FRAME_SIZE
	.align		4
.L_1:
        /*000c*/ 	.byte	0x04, 0x11
        /*000e*/ 	.short	(.L_3 - .L_2)
	.align		4
.L_2:
        /*0010*/ 	.word	index@(_Z17gpuMatrixMultiplyPfS_S_i)
        /*0014*/ 	.word	0x00000000


	//----- nvinfo : EIATTR_MIN_STACK_SIZE
	.align		4
.L_3:
        /*0018*/ 	.byte	0x04, 0x12
        /*001a*/ 	.short	(.L_5 - .L_4)
	.align		4
.L_4:
        /*001c*/ 	.word	index@(_Z17gpuMatrixMultiplyPfS_S_i)
        /*0020*/ 	.word	0x00000000
.L_5:


//--------------------- .nv.compat                --------------------------
	.section	.nv.compat,"",@"SHT_CUDA_COMPAT_INFO"
	.align	4
        /*0000*/ 	.byte	0x02, 0x09, 0x00, 0x00, 0x02, 0x02, 0x01, 0x00, 0x02, 0x05, 0x05, 0x00, 0x03, 0x07, 0x01, 0x01
        /*0010*/ 	.byte	0x02, 0x03, 0x00, 0x00, 0x02, 0x06, 0x01, 0x00, 0x04, 0x0b, 0x08, 0x00, 0x09, 0x00, 0x00, 0x00
        /*0020*/ 	.byte	0x00, 0x00, 0x00, 0x00


//--------------------- .nv.info._Z17gpuMatrixMultiplyPfS_S_i --------------------------
	.section	.nv.info._Z17gpuMatrixMultiplyPfS_S_i,"",@"SHT_CUDA_INFO"
	.sectionflags	@""
	.align	4


	//----- nvinfo : EIATTR_CUDA_API_VERSION
	.align		4
        /*0000*/ 	.byte	0x04, 0x37
        /*0002*/ 	.short	(.L_7 - .L_6)
.L_6:
        /*0004*/ 	.word	0x00000082


	//----- nvinfo : EIATTR_KPARAM_INFO
	.align		4
.L_7:
        /*0008*/ 	.byte	0x04, 0x17
        /*000a*/ 	.short	(.L_9 - .L_8)
.L_8:
        /*000c*/ 	.word	0x00000000
        /*0010*/ 	.short	0x0003
        /*0012*/ 	.short	0x0018
        /*0014*/ 	.byte	0x00, 0xf0, 0x11, 0x00


	//----- nvinfo : EIATTR_KPARAM_INFO
	.align		4
.L_9:
        /*0018*/ 	.byte	0x04, 0x17
        /*001a*/ 	.short	(.L_11 - .L_10)
.L_10:
        /*001c*/ 	.word	0x00000000
        /*0020*/ 	.short	0x0002
        /*0022*/ 	.short	0x0010
        /*0024*/ 	.byte	0x00, 0xf5, 0x21, 0x00


	//----- nvinfo : EIATTR_KPARAM_INFO
	.align		4
.L_11:
        /*0028*/ 	.byte	0x04, 0x17
        /*002a*/ 	.short	(.L_13 - .L_12)
.L_12:
        /*002c*/ 	.word	0x00000000
        /*0030*/ 	.short	0x0001
        /*0032*/ 	.short	0x0008
        /*0034*/ 	.byte	0x00, 0xf5, 0x21, 0x00


	//----- nvinfo : EIATTR_KPARAM_INFO
	.align		4
.L_13:
        /*0038*/ 	.byte	0x04, 0x17
        /*003a*/ 	.short	(.L_15 - .L_14)
.L_14:
        /*003c*/ 	.word	0x00000000
        /*0040*/ 	.short	0x0000
        /*0042*/ 	.short	0x0000
        /*0044*/ 	.byte	0x00, 0xf5, 0x21, 0x00


	//----- nvinfo : EIATTR_SPARSE_MMA_MASK
	.align		4
.L_15:
        /*0048*/ 	.byte	0x03, 0x50
        /*004a*/ 	.short	0x0000


	//----- nvinfo : EIATTR_MAXREG_COUNT
	.align		4
        /*004c*/ 	.byte	0x03, 0x1b
        /*004e*/ 	.short	0x00ff


	//----- nvinfo : EIATTR_MERCURY_ISA_VERSION
	.align		4
        /*0050*/ 	.byte	0x03, 0x5f
        /*0052*/ 	.short	0x0101


	//----- nvinfo : EIATTR_VRC_CTA_INIT_COUNT
	.align		4
        /*0054*/ 	.byte	0x02, 0x4a
	.zero		1
	.zero		1


	//----- nvinfo : EIATTR_EXIT_INSTR_OFFSETS
	.align		4
        /*0058*/ 	.byte	0x04, 0x1c
        /*005a*/ 	.short	(.L_17 - .L_16)


	//   ....[0]....
.L_16:
        /*005c*/ 	.word	0x000000c0


	//   ....[1]....
        /*0060*/ 	.word	0x00000a90


	//----- nvinfo : EIATTR_CBANK_PARAM_SIZE
	.align		4
.L_17:
        /*0064*/ 	.byte	0x03, 0x19
        /*0066*/ 	.short	0x001c


	//----- nvinfo : EIATTR_PARAM_CBANK
	.align		4
        /*0068*/ 	.byte	0x04, 0x0a
        /*006a*/ 	.short	(.L_19 - .L_18)
	.align		4
.L_18:
        /*006c*/ 	.word	index@(.nv.constant0._Z17gpuMatrixMultiplyPfS_S_i)
        /*0070*/ 	.short	0x0380
        /*0072*/ 	.short	0x001c


	//----- nvinfo : EIATTR_SW_WAR
	.align		4
.L_19:
        /*0074*/ 	.byte	0x04, 0x36
        /*0076*/ 	.short	(.L_21 - .L_20)
.L_20:
        /*0078*/ 	.word	0x00000008
.L_21:


//--------------------- .nv.callgraph             --------------------------
	.section	.nv.callgraph,"",@"SHT_CUDA_CALLGRAPH"
	.align	4
	.sectionentsize	8
	.align		4
        /*0000*/ 	.word	0x00000000
	.align		4
        /*0004*/ 	.word	0xffffffff
	.align		4
        /*0008*/ 	.word	0x00000000
	.align		4
        /*000c*/ 	.word	0xfffffffe
	.align		4
        /*0010*/ 	.word	0x00000000
	.align		4
        /*0014*/ 	.word	0xfffffffd
	.align		4
        /*0018*/ 	.word	0x00000000
	.align		4
        /*001c*/ 	.word	0xfffffffc


//--------------------- .text._Z17gpuMatrixMultiplyPfS_S_i --------------------------
	.section	.text._Z17gpuMatrixMultiplyPfS_S_i,"ax",@progbits
	.align	128
        .global         _Z17gpuMatrixMultiplyPfS_S_i
        .type           _Z17gpuMatrixMultiplyPfS_S_i,@function
        .size           _Z17gpuMatrixMultiplyPfS_S_i,(.L_x_5 - _Z17gpuMatrixMultiplyPfS_S_i)
        .other          _Z17gpuMatrixMultiplyPfS_S_i,@"STO_CUDA_ENTRY STV_DEFAULT"
_Z17gpuMatrixMultiplyPfS_S_i:
.text._Z17gpuMatrixMultiplyPfS_S_i:
[----:B------:R-:W-:Y:S01]  /*0000*/  LDC R1, c[0x0][0x37c] ;  /* 0x0000df00ff017b82 */ /* 0x000fe20000000800 */
[----:B------:R-:W0:Y:S07]  /*0010*/  S2R R0, SR_TID.Y ;  /* 0x0000000000007919 */ /* 0x000e2e0000002200 */
[----:B------:R-:W0:Y:S01]  /*0020*/  S2UR UR4, SR_CTAID.Y ;  /* 0x00000000000479c3 */ /* 0x000e220000002600 */
[----:B------:R-:W1:Y:S01]  /*0030*/  LDCU UR20, c[0x0][0x398] ;  /* 0x00007300ff1477ac */ /* 0x000e620008000800 */
[----:B------:R-:W2:Y:S06]  /*0040*/  S2R R3, SR_TID.X ;  /* 0x0000000000037919 */ /* 0x000eac0000002100 */
[----:B------:R-:W0:Y:S08]  /*0050*/  LDC R13, c[0x0][0x364] ;  /* 0x0000d900ff0d7b82 */ /* 0x000e300000000800 */
[----:B------:R-:W2:Y:S08]  /*0060*/  S2UR UR5, SR_CTAID.X ;  /* 0x00000000000579c3 */ /* 0x000eb00000002500 */
[----:B------:R-:W2:Y:S01]  /*0070*/  LDC R2, c[0x0][0x360] ;  /* 0x0000d800ff027b82 */ /* 0x000ea20000000800 */
[----:B0-----:R-:W-:-:S02]  /*0080*/  IMAD R13, R13, UR4, R0 ;  /* 0x000000040d0d7c24 */ /* 0x001fc4000f8e0200 */
[----:B--2---:R-:W-:-:S05]  /*0090*/  IMAD R0, R2, UR5, R3 ;  /* 0x0000000502007c24 */ /* 0x004fca000f8e0203 */
[----:B------:R-:W-:-:S04]  /*00a0*/  VIMNMX R2, PT, PT, R13, R0, !PT ;  /* 0x000000000d027248 */ /* 0x000fc80007fe0100 */
[----:B-1----:R-:W-:-:S13]  /*00b0*/  ISETP.GE.AND P0, PT, R2, UR20, PT ;  /* 0x0000001402007c0c */ /* 0x002fda000bf06270 */
[----:B------:R-:W-:Y:S05]  /*00c0*/  @P0 EXIT ;  /* 0x000000000000094d */ /* 0x000fea0003800000 */
[----:B------:R-:W-:Y:S01]  /*00d0*/  UISETP.GE.U32.AND UP0, UPT, UR20, 0x8, UPT ;  /* 0x000000081400788c */ /* 0x000fe2000bf06070 */
[----:B------:R-:W-:Y:S02]  /*00e0*/  HFMA2 R12, -RZ, RZ, 0, 0 ;  /* 0x00000000ff0c7431 */ /* 0x000fe400000001ff */
[----:B------:R-:W-:Y:S01]  /*00f0*/  IMAD R13, R13, UR20, RZ ;  /* 0x000000140d0d7c24 */ /* 0x000fe2000f8e02ff */
[----:B------:R-:W-:Y:S01]  /*0100*/  UMOV UR4, URZ ;  /* 0x000000ff00047c82 */ /* 0x000fe20008000000 */
[----:B------:R-:W0:Y:S04]  /*0110*/  LDCU.64 UR18, c[0x0][0x358] ;  /* 0x00006b00ff1277ac */ /* 0x000e280008000a00 */
[----:B------:R-:W-:Y:S05]  /*0120*/  BRA.U !UP0, `(.L_x_0) ;  /* 0x0000000508047547 */ /* 0x000fea000b800000 */
[----:B------:R-:W1:Y:S01]  /*0130*/  LDCU.128 UR24, c[0x0][0x380] ;  /* 0x00007000ff1877ac */ /* 0x000e620008000c00 */
[----:B------:R-:W-:Y:S02]  /*0140*/  MOV R12, RZ ;  /* 0x000000ff000c7202 */ /* 0x000fe40000000f00 */
[----:B------:R-:W-:Y:S01]  /*0150*/  MOV R14, R0 ;  /* 0x00000000000e7202 */ /* 0x000fe20000000f00 */
[----:B------:R-:W-:-:S04]  /*0160*/  ULOP3.LUT UR4, UR20, 0x7ffffff8, URZ, 0xc0, !UPT ;  /* 0x7ffffff814047892 */ /* 0x000fc8000f8ec0ff */
[----:B------:R-:W-:Y:S01]  /*0170*/  UIADD3 UR5, UPT, UPT, -UR4, URZ, URZ ;  /* 0x000000ff04057290 */ /* 0x000fe2000fffe1ff */
[----:B-1----:R-:W-:Y:S01]  /*0180*/  MOV R2, UR24 ;  /* 0x0000001800027c02 */ /* 0x002fe20008000f00 */
[----:B------:R-:W-:Y:S01]  /*0190*/  UIMAD.WIDE UR6, UR20, 0x8, UR26 ;  /* 0x00000008140678a5 */ /* 0x000fe2000f8e021a */
[----:B------:R-:W-:Y:S01]  /*01a0*/  MOV R3, UR25 ;  /* 0x0000001900037c02 */ /* 0x000fe20008000f00 */
[----:B------:R-:W-:Y:S02]  /*01b0*/  UIMAD.WIDE UR8, UR20, 0xc, UR26 ;  /* 0x0000000c140878a5 */ /* 0x000fe4000f8e021a */
[----:B------:R-:W-:Y:S01]  /*01c0*/  UIMAD.WIDE UR10, UR20, 0x10, UR26 ;  /* 0x00000010140a78a5 */ /* 0x000fe2000f8e021a */
[----:B------:R-:W-:Y:S01]  /*01d0*/  IMAD.WIDE.U32 R2, R13, 0x4, R2 ;  /* 0x000000040d027825 */ /* 0x000fe200078e0002 */
[----:B------:R-:W-:Y:S02]  /*01e0*/  UIMAD.WIDE UR12, UR20, 0x14, UR26 ;  /* 0x00000014140c78a5 */ /* 0x000fe4000f8e021a */
[----:B------:R-:W-:Y:S01]  /*01f0*/  UIMAD.WIDE UR14, UR20, 0x18, UR26 ;  /* 0x00000018140e78a5 */ /* 0x000fe2000f8e021a */
[----:B------:R-:W-:Y:S01]  /*0200*/  IADD3 R2, P0, PT, R2, 0x10, RZ ;  /* 0x0000001002027810 */ /* 0x000fe20007f1e0ff */
[----:B------:R-:W-:-:S03]  /*0210*/  UIMAD.WIDE UR16, UR20, 0x1c, UR26 ;  /* 0x0000001c141078a5 */ /* 0x000fc6000f8e021a */
[----:B------:R-:W-:-:S09]  /*0220*/  IADD3.X R3, PT, PT, RZ, R3, RZ, P0, !PT ;  /* 0x00000003ff037210 */ /* 0x000fd200007fe4ff */
.L_x_1:
[----:B------:R-:W-:Y:S01]  /*0230*/  UIMAD.WIDE UR22, UR20, 0x4, UR26 ;  /* 0x00000004141678a5 */ /* 0x000fe2000f8e021a */
[----:B------:R-:W-:Y:S02]  /*0240*/  IMAD.MOV.U32 R23, RZ, RZ, 0x4 ;  /* 0x00000004ff177424 */ /* 0x000fe400078e00ff */
[----:B------:R-:W-:Y:S01]  /*0250*/  HFMA2 R11, -RZ, RZ, 0, 2.384185791015625e-07 ;  /* 0x00000004ff0b7431 */ /* 0x000fe200000001ff */
[----:B------:R-:W-:Y:S01]  /*0260*/  MOV R25, 0x4 ;  /* 0x0000000400197802 */ /* 0x000fe20000000f00 */
[----:B0-----:R-:W2:Y:S01]  /*0270*/  LDG.E R21, desc[UR18][R2.64+-0x10] ;  /* 0xfffff01202157981 */ /* 0x001ea2000c1e1900 */
[C---:B------:R-:W-:Y:S01]  /*0280*/  IMAD.WIDE R22, R14.reuse, R23, UR26 ;  /* 0x0000001a0e167e25 */ /* 0x040fe2000f8e0217 */
[----:B------:R-:W-:Y:S02]  /*0290*/  MOV R8, UR22 ;  /* 0x0000001600087c02 */ /* 0x000fe40008000f00 */
[----:B------:R-:W-:Y:S01]  /*02a0*/  MOV R9, UR23 ;  /* 0x0000001700097c02 */ /* 0x000fe20008000f00 */
[----:B------:R-:W3:Y:S02]  /*02b0*/  LDG.E R19, desc[UR18][R2.64+-0xc] ;  /* 0xfffff41202137981 */ /* 0x000ee4000c1e1900 */
[----:B------:R-:W-:-:S02]  /*02c0*/  IMAD.WIDE R8, R14, 0x4, R8 ;  /* 0x000000040e087825 */ /* 0x000fc400078e0208 */
[----:B------:R-:W2:Y:S01]  /*02d0*/  LDG.E R22, desc[UR18][R22.64] ;  /* 0x0000001216167981 */ /* 0x000ea2000c1e1900 */
[----:B------:R-:W-:Y:S01]  /*02e0*/  MOV R5, 0x4 ;  /* 0x0000000400057802 */ /* 0x000fe20000000f00 */
[C---:B------:R-:W-:Y:S02]  /*02f0*/  IMAD.WIDE R24, R14.reuse, R25, UR6 ;  /* 0x000000060e187e25 */ /* 0x040fe4000f8e0219 */
[----:B------:R0:W3:Y:S02]  /*0300*/  LDG.E R20, desc[UR18][R8.64] ;  /* 0x0000001208147981 */ /* 0x0000e4000c1e1900 */
[----:B------:R-:W-:Y:S02]  /*0310*/  IMAD.WIDE R10, R14, R11, UR8 ;  /* 0x000000080e0a7e25 */ /* 0x000fe4000f8e020b */
[----:B------:R-:W4:Y:S04]  /*0320*/  LDG.E R18, desc[UR18][R24.64] ;  /* 0x0000001218127981 */ /* 0x000f28000c1e1900 */
[----:B------:R-:W4:Y:S01]  /*0330*/  LDG.E R17, desc[UR18][R2.64+-0x8] ;  /* 0xfffff81202117981 */ /* 0x000f22000c1e1900 */
[----:B0-----:R-:W-:-:S02]  /*0340*/  HFMA2 R9, -RZ, RZ, 0, 2.384185791015625e-07 ;  /* 0x00000004ff097431 */ /* 0x001fc400000001ff */
[----:B------:R-:W-:Y:S01]  /*0350*/  IMAD.MOV.U32 R7, RZ, RZ, 0x4 ;  /* 0x00000004ff077424 */ /* 0x000fe200078e00ff */
[----:B------:R0:W5:Y:S01]  /*0360*/  LDG.E R16, desc[UR18][R10.64] ;  /* 0x000000120a107981 */ /* 0x000162000c1e1900 */
[----:B------:R-:W-:-:S03]  /*0370*/  IMAD.WIDE R4, R14, R5, UR10 ;  /* 0x0000000a0e047e25 */ /* 0x000fc6000f8e0205 */
[----:B------:R-:W5:Y:S01]  /*0380*/  LDG.E R15, desc[UR18][R2.64+-0x4] ;  /* 0xfffffc12020f7981 */ /* 0x000f62000c1e1900 */
[C---:B------:R-:W-:Y:S01]  /*0390*/  IMAD.WIDE R6, R14.reuse, R7, UR12 ;  /* 0x0000000c0e067e25 */ /* 0x040fe2000f8e0207 */
[----:B------:R-:W-:Y:S02]  /*03a0*/  MOV R27, 0x4 ;  /* 0x00000004001b7802 */ /* 0x000fe40000000f00 */
[----:B------:R1:W5:Y:S01]  /*03b0*/  LDG.E R4, desc[UR18][R4.64] ;  /* 0x0000001204047981 */ /* 0x000362000c1e1900 */
[----:B------:R-:W-:-:S03]  /*03c0*/  IMAD.WIDE R8, R14, R9, UR14 ;  /* 0x0000000e0e087e25 */ /* 0x000fc6000f8e0209 */
[----:B------:R-:W5:Y:S01]  /*03d0*/  LDG.E R23, desc[UR18][R2.64] ;  /* 0x0000001202177981 */ /* 0x000f62000c1e1900 */
[----:B0-----:R-:W-:-:S03]  /*03e0*/  IMAD.WIDE R10, R14, R27, UR16 ;  /* 0x000000100e0a7e25 */ /* 0x001fc6000f8e021b */
[----:B------:R-:W5:Y:S04]  /*03f0*/  LDG.E R7, desc[UR18][R6.64] ;  /* 0x0000001206077981 */ /* 0x000f68000c1e1900 */
[----:B------:R-:W5:Y:S04]  /*0400*/  LDG.E R24, desc[UR18][R2.64+0x4] ;  /* 0x0000041202187981 */ /* 0x000f68000c1e1900 */
[----:B------:R-:W5:Y:S04]  /*0410*/  LDG.E R8, desc[UR18][R8.64] ;  /* 0x0000001208087981 */ /* 0x000f68000c1e1900 */
[----:B------:R-:W5:Y:S04]  /*0420*/  LDG.E R25, desc[UR18][R2.64+0x8] ;  /* 0x0000081202197981 */ /* 0x000f68000c1e1900 */
[----:B------:R-:W5:Y:S04]  /*0430*/  LDG.E R10, desc[UR18][R10.64] ;  /* 0x000000120a0a7981 */ /* 0x000f68000c1e1900 */
[----:B------:R0:W5:Y:S01]  /*0440*/  LDG.E R27, desc[UR18][R2.64+0xc] ;  /* 0x00000c12021b7981 */ /* 0x000162000c1e1900 */
[----:B------:R-:W-:-:S04]  /*0450*/  UIADD3 UR5, UPT, UPT, UR5, 0x8, URZ ;  /* 0x0000000805057890 */ /* 0x000fc8000fffe0ff */
[----:B------:R-:W-:Y:S01]  /*0460*/  UISETP.NE.AND UP0, UPT, UR5, URZ, UPT ;  /* 0x000000ff0500728c */ /* 0x000fe2000bf05270 */
[----:B-1----:R-:W-:Y:S02]  /*0470*/  MOV R5, UR20 ;  /* 0x0000001400057c02 */ /* 0x002fe40008000f00 */
[----:B0-----:R-:W-:Y:S02]  /*0480*/  IADD3 R2, P0, PT, R2, 0x20, RZ ;  /* 0x0000002002027810 */ /* 0x001fe40007f1e0ff */
[----:B------:R-:W-:Y:S02]  /*0490*/  LEA R14, R5, R14, 0x3 ;  /* 0x0000000e050e7211 */ /* 0x000fe400078e18ff */
[----:B------:R-:W-:Y:S01]  /*04a0*/  IADD3.X R3, PT, PT, RZ, R3, RZ, P0, !PT ;  /* 0x00000003ff037210 */ /* 0x000fe200007fe4ff */
[----:B--2---:R-:W-:-:S04]  /*04b0*/  FFMA R22, R21, R22, R12 ;  /* 0x0000001615167223 */ /* 0x004fc8000000000c */
[----:B---3--:R-:W-:-:S04]  /*04c0*/  FFMA R20, R19, R20, R22 ;  /* 0x0000001413147223 */ /* 0x008fc80000000016 */
[----:B----4-:R-:W-:-:S04]  /*04d0*/  FFMA R18, R17, R18, R20 ;  /* 0x0000001211127223 */ /* 0x010fc80000000014 */
[----:B-----5:R-:W-:-:S04]  /*04e0*/  FFMA R16, R15, R16, R18 ;  /* 0x000000100f107223 */ /* 0x020fc80000000012 */
[----:B------:R-:W-:-:S04]  /*04f0*/  FFMA R23, R23, R4, R16 ;  /* 0x0000000417177223 */ /* 0x000fc80000000010 */
[----:B------:R-:W-:-:S04]  /*0500*/  FFMA R24, R24, R7, R23 ;  /* 0x0000000718187223 */ /* 0x000fc80000000017 */
[----:B------:R-:W-:-:S04]  /*0510*/  FFMA R8, R25, R8, R24 ;  /* 0x0000000819087223 */ /* 0x000fc80000000018 */
[----:B------:R-:W-:Y:S01]  /*0520*/  FFMA R12, R27, R10, R8 ;  /* 0x0000000a1b0c7223 */ /* 0x000fe20000000008 */
[----:B------:R-:W-:Y:S06]  /*0530*/  BRA.U UP0, `(.L_x_1) ;  /* 0xfffffffd003c7547 */ /* 0x000fec000b83ffff */
.L_x_0:
[----:B------:R-:W-:-:S04]  /*0540*/  ULOP3.LUT UR6, UR20, 0x7, URZ, 0xc0, !UPT ;  /* 0x0000000714067892 */ /* 0x000fc8000f8ec0ff */
[----:B------:R-:W-:-:S09]  /*0550*/  UISETP.NE.AND UP0, UPT, UR6, URZ, UPT ;  /* 0x000000ff0600728c */ /* 0x000fd2000bf05270 */
[----:B------:R-:W-:Y:S05]  /*0560*/  BRA.U !UP0, `(.L_x_2) ;  /* 0x0000000508387547 */ /* 0x000fea000b800000 */
[----:B------:R-:W-:Y:S02]  /*0570*/  UISETP.GE.U32.AND UP0, UPT, UR6, 0x4, UPT ;  /* 0x000000040600788c */ /* 0x000fe4000bf06070 */
[----:B------:R-:W-:-:S04]  /*0580*/  ULOP3.LUT UR5, UR20, 0x3, URZ, 0xc0, !UPT ;  /* 0x0000000314057892 */ /* 0x000fc8000f8ec0ff */
[----:B------:R-:W-:-:S03]  /*0590*/  UISETP.NE.AND UP1, UPT, UR5, URZ, UPT ;  /* 0x000000ff0500728c */ /* 0x000fc6000bf25270 */
[----:B------:R-:W-:Y:S08]  /*05a0*/  BRA.U !UP0, `(.L_x_3) ;  /* 0x00000001087c7547 */ /* 0x000ff0000b800000 */
[----:B------:R-:W1:Y:S01]  /*05b0*/  LDC.64 R6, c[0x0][0x388] ;  /* 0x0000e200ff067b82 */ /* 0x000e620000000a00 */
[----:B------:R-:W2:Y:S01]  /*05c0*/  LDCU.64 UR6, c[0x0][0x380] ;  /* 0x00007000ff0677ac */ /* 0x000ea20008000a00 */
[----:B------:R-:W-:Y:S01]  /*05d0*/  IMAD.U32 R9, RZ, RZ, UR4 ;  /* 0x00000004ff097e24 */ /* 0x000fe2000f8e00ff */
[C---:B------:R-:W-:Y:S02]  /*05e0*/  IADD3 R3, PT, PT, R13.reuse, UR4, RZ ;  /* 0x000000040d037c10 */ /* 0x040fe4000fffe0ff */
[----:B------:R-:W-:Y:S01]  /*05f0*/  IADD3 R10, P0, PT, R13, UR4, RZ ;  /* 0x000000040d0a7c10 */ /* 0x000fe2000ff1e0ff */
[----:B------:R-:W-:Y:S01]  /*0600*/  IMAD R9, R9, UR20, R0 ;  /* 0x0000001409097c24 */ /* 0x000fe2000f8e0200 */
[----:B------:R-:W-:Y:S01]  /*0610*/  MOV R11, UR20 ;  /* 0x00000014000b7c02 */ /* 0x000fe20008000f00 */
[----:B------:R-:W3:Y:S01]  /*0620*/  LDC.64 R4, c[0x0][0x380] ;  /* 0x0000e000ff047b82 */ /* 0x000ee20000000a00 */
[----:B------:R-:W-:Y:S01]  /*0630*/  MOV R15, UR20 ;  /* 0x00000014000f7c02 */ /* 0x000fe20008000f00 */
[----:B-1----:R-:W-:Y:S01]  /*0640*/  IMAD.WIDE R6, R9, 0x4, R6 ;  /* 0x0000000409067825 */ /* 0x002fe200078e0206 */
[----:B------:R-:W-:-:S05]  /*0650*/  MOV R9, UR20 ;  /* 0x0000001400097c02 */ /* 0x000fca0008000f00 */
[----:B------:R-:W-:Y:S02]  /*0660*/  IMAD.WIDE R8, R9, 0x4, R6 ;  /* 0x0000000409087825 */ /* 0x000fe400078e0206 */
[----:B0-----:R-:W4:Y:S02]  /*0670*/  LDG.E R6, desc[UR18][R6.64] ;  /* 0x0000001206067981 */ /* 0x001f24000c1e1900 */
[----:B---3--:R-:W-:Y:S01]  /*0680*/  IMAD.WIDE.U32 R4, R3, 0x4, R4 ;  /* 0x0000000403047825 */ /* 0x008fe200078e0004 */
[----:B------:R-:W-:Y:S01]  /*0690*/  IADD3.X R3, PT, PT, RZ, RZ, RZ, P0, !PT ;  /* 0x000000ffff037210 */ /* 0x000fe200007fe4ff */
[----:B------:R-:W3:Y:S01]  /*06a0*/  LDG.E R17, desc[UR18][R8.64] ;  /* 0x0000001208117981 */ /* 0x000ee2000c1e1900 */
[----:B--2---:R-:W-:-:S03]  /*06b0*/  LEA R2, P0, R10, UR6, 0x2 ;  /* 0x000000060a027c11 */ /* 0x004fc6000f8010ff */
[----:B------:R-:W4:Y:S01]  /*06c0*/  LDG.E R5, desc[UR18][R4.64] ;  /* 0x0000001204057981 */ /* 0x000f22000c1e1900 */
[----:B------:R-:W-:Y:S01]  /*06d0*/  LEA.HI.X R3, R10, UR7, R3, 0x2, P0 ;  /* 0x000000070a037c11 */ /* 0x000fe200080f1403 */
[----:B------:R-:W-:-:S04]  /*06e0*/  IMAD.WIDE R10, R11, 0x4, R8 ;  /* 0x000000040b0a7825 */ /* 0x000fc800078e0208 */
[----:B------:R-:W3:Y:S01]  /*06f0*/  LDG.E R16, desc[UR18][R2.64+0x4] ;  /* 0x0000041202107981 */ /* 0x000ee2000c1e1900 */
[----:B------:R-:W-:-:S03]  /*0700*/  IMAD.WIDE R14, R15, 0x4, R10 ;  /* 0x000000040f0e7825 */ /* 0x000fc600078e020a */
[----:B------:R-:W2:Y:S04]  /*0710*/  LDG.E R19, desc[UR18][R10.64] ;  /* 0x000000120a137981 */ /* 0x000ea8000c1e1900 */
[----:B------:R-:W2:Y:S04]  /*0720*/  LDG.E R18, desc[UR18][R2.64+0x8] ;  /* 0x0000081202127981 */ /* 0x000ea8000c1e1900 */
[----:B------:R-:W5:Y:S04]  /*0730*/  LDG.E R20, desc[UR18][R2.64+0xc] ;  /* 0x00000c1202147981 */ /* 0x000f68000c1e1900 */
[----:B------:R-:W5:Y:S01]  /*0740*/  LDG.E R14, desc[UR18][R14.64] ;  /* 0x000000120e0e7981 */ /* 0x000f62000c1e1900 */
[----:B------:R-:W-:Y:S01]  /*0750*/  UIADD3 UR4, UPT, UPT, UR4, 0x4, URZ ;  /* 0x0000000404047890 */ /* 0x000fe2000fffe0ff */
[----:B----4-:R-:W-:-:S04]  /*0760*/  FFMA R5, R5, R6, R12 ;  /* 0x0000000605057223 */ /* 0x010fc8000000000c */
[----:B---3--:R-:W-:-:S04]  /*0770*/  FFMA R5, R16, R17, R5 ;  /* 0x0000001110057223 */ /* 0x008fc80000000005 */
[----:B--2---:R-:W-:-:S04]  /*0780*/  FFMA R5, R18, R19, R5 ;  /* 0x0000001312057223 */ /* 0x004fc80000000005 */
[----:B-----5:R-:W-:-:S07]  /*0790*/  FFMA R12, R20, R14, R5 ;  /* 0x0000000e140c7223 */ /* 0x020fce0000000005 */
.L_x_3:
[----:B------:R-:W-:Y:S05]  /*07a0*/  BRA.U !UP1, `(.L_x_2) ;  /* 0x0000000109a87547 */ /* 0x000fea000b800000 */
[----:B------:R-:W-:Y:S01]  /*07b0*/  UISETP.NE.AND UP0, UPT, UR5, 0x1, UPT ;  /* 0x000000010500788c */ /* 0x000fe2000bf05270 */
[----:B------:R-:W-:Y:S01]  /*07c0*/  MOV R7, UR4 ;  /* 0x0000000400077c02 */ /* 0x000fe20008000f00 */
[----:B------:R-:W-:Y:S02]  /*07d0*/  ULOP3.LUT UR5, UR20, 0x1, URZ, 0xc0, !UPT ;  /* 0x0000000114057892 */ /* 0x000fe4000f8ec0ff */
[----:B------:R-:W-:Y:S02]  /*07e0*/  MOV R15, UR20 ;  /* 0x00000014000f7c02 */ /* 0x000fe40008000f00 */
[----:B------:R-:W-:Y:S01]  /*07f0*/  UISETP.NE.U32.AND UP1, UPT, UR5, 0x1, UPT ;  /* 0x000000010500788c */ /* 0x000fe2000bf25070 */
[----:B------:R-:W-:-:S04]  /*0800*/  PLOP3.LUT P1, PT, PT, PT, UP0, 0x80, 0x8 ;  /* 0x000000000008781c */ /* 0x000fc80003f2f008 */
[----:B------:R-:W1:Y:S01]  /*0810*/  @UP0 LDCU.128 UR8, c[0x0][0x380] ;  /* 0x00007000ff0807ac */ /* 0x000e620008000c00 */
[----:B------:R-:W-:Y:S01]  /*0820*/  PLOP3.LUT P0, PT, PT, PT, UP1, 0x80, 0x8 ;  /* 0x000000000008781c */ /* 0x000fe20003f0f018 */
[----:B------:R-:W2:Y:S04]  /*0830*/  @UP0 LDCU.64 UR6, c[0x0][0x380] ;  /* 0x00007000ff0607ac */ /* 0x000ea80008000a00 */
[----:B------:R-:W3:Y:S03]  /*0840*/  @!UP1 LDCU.128 UR12, c[0x0][0x380] ;  /* 0x00007000ff0c97ac */ /* 0x000ee60008000c00 */
[C---:B------:R-:W-:Y:S02]  /*0850*/  @P1 IADD3 R3, PT, PT, R13.reuse, UR4, RZ ;  /* 0x000000040d031c10 */ /* 0x040fe4000fffe0ff */
[----:B------:R-:W-:Y:S01]  /*0860*/  @P1 IADD3 R6, P2, PT, R13, UR4, RZ ;  /* 0x000000040d061c10 */ /* 0x000fe2000ff5e0ff */
[----:B------:R-:W-:Y:S01]  /*0870*/  @UP0 UIADD3 UR4, UPT, UPT, UR4, 0x2, URZ ;  /* 0x0000000204040890 */ /* 0x000fe2000fffe0ff */
[----:B-1----:R-:W-:Y:S01]  /*0880*/  MOV R11, UR9 ;  /* 0x00000009000b7c02 */ /* 0x002fe20008000f00 */
[----:B------:R-:W-:Y:S01]  /*0890*/  IMAD.U32 R10, RZ, RZ, UR8 ;  /* 0x00000008ff0a7e24 */ /* 0x000fe2000f8e00ff */
[----:B------:R-:W-:-:S02]  /*08a0*/  MOV R4, UR10 ;  /* 0x0000000a00047c02 */ /* 0x000fc40008000f00 */
[----:B------:R-:W-:Y:S01]  /*08b0*/  MOV R5, UR11 ;  /* 0x0000000b00057c02 */ /* 0x000fe20008000f00 */
[----:B------:R-:W-:-:S04]  /*08c0*/  @P1 IMAD.WIDE.U32 R10, R3, 0x4, R10 ;  /* 0x00000004030a1825 */ /* 0x000fc800078e000a */
[----:B------:R-:W-:Y:S01]  /*08d0*/  @P1 IMAD R3, R7, UR20, R0 ;  /* 0x0000001407031c24 */ /* 0x000fe2000f8e0200 */
[----:B------:R-:W-:Y:S01]  /*08e0*/  @P1 IADD3.X R7, PT, PT, RZ, RZ, RZ, P2, !PT ;  /* 0x000000ffff071210 */ /* 0x000fe200017fe4ff */
[----:B------:R-:W-:Y:S01]  /*08f0*/  IMAD.U32 R19, RZ, RZ, UR4 ;  /* 0x00000004ff137e24 */ /* 0x000fe2000f8e00ff */
[C---:B--2---:R-:W-:Y:S01]  /*0900*/  @P1 LEA R2, P2, R6.reuse, UR6, 0x2 ;  /* 0x0000000606021c11 */ /* 0x044fe2000f8410ff */
[----:B------:R-:W-:Y:S01]  /*0910*/  @P1 IMAD.WIDE R4, R3, 0x4, R4 ;  /* 0x0000000403041825 */ /* 0x000fe200078e0204 */
[----:B------:R-:W-:Y:S01]  /*0920*/  @!P0 IADD3 R17, PT, PT, R13, UR4, RZ ;  /* 0x000000040d118c10 */ /* 0x000fe2000fffe0ff */
[----:B0-----:R-:W2:Y:S01]  /*0930*/  @P1 LDG.E R11, desc[UR18][R10.64] ;  /* 0x000000120a0b1981 */ /* 0x001ea2000c1e1900 */
[----:B------:R-:W-:Y:S01]  /*0940*/  @P1 LEA.HI.X R3, R6, UR7, R7, 0x2, P2 ;  /* 0x0000000706031c11 */ /* 0x000fe200090f1407 */
[----:B------:R-:W-:Y:S01]  /*0950*/  @!P0 IMAD R19, R19, UR20, R0 ;  /* 0x0000001413138c24 */ /* 0x000fe2000f8e0200 */
[----:B---3--:R-:W-:Y:S01]  /*0960*/  MOV R6, UR12 ;  /* 0x0000000c00067c02 */ /* 0x008fe20008000f00 */
[----:B------:R-:W-:Y:S01]  /*0970*/  @P1 IMAD.WIDE R14, R15, 0x4, R4 ;  /* 0x000000040f0e1825 */ /* 0x000fe200078e0204 */
[----:B------:R-:W-:Y:S01]  /*0980*/  MOV R7, UR13 ;  /* 0x0000000d00077c02 */ /* 0x000fe20008000f00 */
[----:B------:R-:W2:Y:S01]  /*0990*/  @P1 LDG.E R4, desc[UR18][R4.64] ;  /* 0x0000001204041981 */ /* 0x000ea2000c1e1900 */
[----:B------:R-:W-:-:S02]  /*09a0*/  MOV R8, UR14 ;  /* 0x0000000e00087c02 */ /* 0x000fc40008000f00 */
[----:B------:R-:W-:Y:S01]  /*09b0*/  MOV R9, UR15 ;  /* 0x0000000f00097c02 */ /* 0x000fe20008000f00 */
[----:B------:R-:W-:Y:S01]  /*09c0*/  @!P0 IMAD.WIDE.U32 R6, R17, 0x4, R6 ;  /* 0x0000000411068825 */ /* 0x000fe200078e0006 */
[----:B------:R-:W3:Y:S03]  /*09d0*/  @P1 LDG.E R14, desc[UR18][R14.64] ;  /* 0x000000120e0e1981 */ /* 0x000ee6000c1e1900 */
[----:B------:R-:W-:Y:S01]  /*09e0*/  @!P0 IMAD.WIDE R8, R19, 0x4, R8 ;  /* 0x0000000413088825 */ /* 0x000fe200078e0208 */
[----:B------:R-:W3:Y:S04]  /*09f0*/  @P1 LDG.E R2, desc[UR18][R2.64+0x4] ;  /* 0x0000041202021981 */ /* 0x000ee8000c1e1900 */
[----:B------:R-:W4:Y:S04]  /*0a00*/  @!P0 LDG.E R7, desc[UR18][R6.64] ;  /* 0x0000001206078981 */ /* 0x000f28000c1e1900 */
[----:B------:R-:W4:Y:S01]  /*0a10*/  @!P0 LDG.E R8, desc[UR18][R8.64] ;  /* 0x0000001208088981 */ /* 0x000f22000c1e1900 */
[----:B--2---:R-:W-:-:S04]  /*0a20*/  @P1 FFMA R11, R11, R4, R12 ;  /* 0x000000040b0b1223 */ /* 0x004fc8000000000c */
[----:B---3--:R-:W-:-:S04]  /*0a30*/  @P1 FFMA R12, R2, R14, R11 ;  /* 0x0000000e020c1223 */ /* 0x008fc8000000000b */
[----:B----4-:R-:W-:-:S07]  /*0a40*/  @!P0 FFMA R12, R7, R8, R12 ;  /* 0x00000008070c8223 */ /* 0x010fce000000000c */
.L_x_2:
[----:B------:R-:W1:Y:S01]  /*0a50*/  LDC.64 R2, c[0x0][0x390] ;  /* 0x0000e400ff027b82 */ /* 0x000e620000000a00 */
[----:B------:R-:W-:-:S05]  /*0a60*/  IADD3 R13, PT, PT, R0, R13, RZ ;  /* 0x0000000d000d7210 */ /* 0x000fca0007ffe0ff */
[----:B-1----:R-:W-:-:S05]  /*0a70*/  IMAD.WIDE R2, R13, 0x4, R2 ;  /* 0x000000040d027825 */ /* 0x002fca00078e0202 */
[----:B0-----:R-:W-:Y:S01]  /*0a80*/  STG.E desc[UR18][R2.64], R12 ;  /* 0x0000000c02007986 */ /* 0x001fe2000c101912 */
[----:B------:R-:W-:Y:S05]  /*0a90*/  EXIT ;  /* 0x000000000000794d */ /* 0x000fea0003800000 */
.L_x_4:
[----:B------:R-:W-:-:S00]  /*0aa0*/  BRA `(.L_x_4) ;  /* 0xfffffffc00fc7947 */ /* 0x000fc0000383ffff */
[----:B------:R-:W-:-:S00]  /*0ab0*/  NOP ;  /* 0x0000000000007918 */ /* 0x000fc00000000000 */
        /* <DEDUP_REMOVED lines=12> */
.L_x_5:


//--------------------- .nv.shared.reserved.0     --------------------------
	.section	.nv.shared.reserved.0,"aw",@nobits
	.weak		__nv_reservedSMEM_offset_0_alias
	.size		__nv_reservedSMEM_offset_0_alias, 0, 64
	.other		__nv_reservedSMEM_offset_0_alias,@"STO_CUDA_RESERVED_SHARED STV_DEFAULT"
__nv_reservedSMEM_offset_0_alias:
	.zero		0
	.zero		64


//--------------------- .nv.constant0._Z17gpuMatrixMultiplyPfS_S_i --------------------------
	.section	.nv.constant0._Z17gpuMatrixMultiplyPfS_S_i,"a",@progbits
	.sectionflags	@""
	.align	4
.nv.constant0._Z17gpuMatrixMultiplyPfS_S_i:
	.zero		924


//--------------------- SYMBOLS --------------------------

	.type		.nv.reservedSmem.offset0,@object
	.size		.nv.reservedSmem.offset0,0x4
